//
// Generated by NVIDIA NVVM Compiler
//
// Compiler Build ID: CL-36424714
// Cuda compilation tools, release 13.0, V13.0.88
// Based on NVVM 20.0.0
//

.version 9.0
.target sm_100
.address_size 64

	// .globl	_Z5hellov
.extern .func  (.param .b32 func_retval0) vprintf
(
	.param .b64 vprintf_param_0,
	.param .b64 vprintf_param_1
)
;
.global .align 1 .b8 $str[4] = {88, 68, 10};

.visible .entry _Z5hellov()
{
	.reg .b32 	%r<3>;
	.reg .b64 	%rd<3>;

	mov.u64 	%rd1, $str;
	cvta.global.u64 	%rd2, %rd1;
	{ // callseq 0, 0
	.param .b64 param0;
	st.param.b64 	[param0], %rd2;
	.param .b64 param1;
	st.param.b64 	[param1], 0;
	.param .b32 retval0;
	call.uni (retval0), 
	vprintf, 
	(
	param0, 
	param1
	);
	ld.param.b32 	%r1, [retval0];
	} // callseq 0
	ret;

}
	// .globl	_Z2xdv
.visible .entry _Z2xdv()
{


	ret;

}


// ===== COMPILED SASS (sm_100) =====

	.target	sm_100

	.elftype	@"ET_EXEC"


//--------------------- .note.nv.tkinfo           --------------------------
	.section	.note.nv.tkinfo,"",@"SHT_NOTE"
	.sectionflags	@"SHF_NOTE_NV_TKINFO"
	.tkinfo
        /*0018*/ 	.word	0x00000002
        /*0030*/ 	.string	""
        /*0030*/ 	.string	"ptxas"
        /*0030*/ 	.string	"Cuda compilation tools, release 13.0, V13.0.88"
        /*0030*/ 	.string	"Build cuda_13.0.r13.0/compiler.36424714_0"
        /*0030*/ 	.string	"-arch sm_100 -m 64 "



//--------------------- .note.nv.cuinfo           --------------------------
	.section	.note.nv.cuinfo,"",@"SHT_NOTE"
	.sectionflags	@"SHF_NOTE_NV_CUINFO"
        /*0018*/ 	.short	0x0002
        /*001a*/ 	.short	0x0064
        /*001c*/ 	.short	0x0082
	.zero		2


//--------------------- .nv.info                  --------------------------
	.section	.nv.info,"",@"SHT_CUDA_INFO"
	.align	4


	//----- nvinfo : EIATTR_REGCOUNT
	.align		4
        /*0000*/ 	.byte	0x04, 0x2f
        /*0002*/ 	.short	(.L_2 - .L_1)
	.align		4
.L_1:
        /*0004*/ 	.word	index@(_Z5hellov)
        /*0008*/ 	.word	0x00000018


	//----- nvinfo : EIATTR_FRAME_SIZE
	.align		4
.L_2:
        /*000c*/ 	.byte	0x04, 0x11
        /*000e*/ 	.short	(.L_4 - .L_3)
	.align		4
.L_3:
        /*0010*/ 	.word	index@(_Z5hellov)
        /*0014*/ 	.word	0x00000000


	//----- nvinfo : EIATTR_REGCOUNT
	.align		4
.L_4:
        /*0018*/ 	.byte	0x04, 0x2f
        /*001a*/ 	.short	(.L_6 - .L_5)
	.align		4
.L_5:
        /*001c*/ 	.word	index@(_Z2xdv)
        /*0020*/ 	.word	0x00000004


	//----- nvinfo : EIATTR_FRAME_SIZE
	.align		4
.L_6:
        /*0024*/ 	.byte	0x04, 0x11
        /*0026*/ 	.short	(.L_8 - .L_7)
	.align		4
.L_7:
        /*0028*/ 	.word	index@(_Z2xdv)
        /*002c*/ 	.word	0x00000000


	//----- nvinfo : EIATTR_MIN_STACK_SIZE
	.align		4
.L_8:
        /*0030*/ 	.byte	0x04, 0x12
        /*0032*/ 	.short	(.L_10 - .L_9)
	.align		4
.L_9:
        /*0034*/ 	.word	index@(_Z2xdv)
        /*0038*/ 	.word	0x00000000


	//----- nvinfo : EIATTR_MIN_STACK_SIZE
	.align		4
.L_10:
        /*003c*/ 	.byte	0x04, 0x12
        /*003e*/ 	.short	(.L_12 - .L_11)
	.align		4
.L_11:
        /*0040*/ 	.word	index@(_Z5hellov)
        /*0044*/ 	.word	0x00000000
.L_12:


//--------------------- .nv.compat                --------------------------
	.section	.nv.compat,"",@"SHT_CUDA_COMPAT_INFO"
	.align	4
        /*0000*/ 	.byte	0x02, 0x09, 0x00, 0x00, 0x02, 0x02, 0x01, 0x00, 0x02, 0x05, 0x05, 0x00, 0x03, 0x07, 0x01, 0x01
        /*0010*/ 	.byte	0x02, 0x03, 0x00, 0x00, 0x02, 0x06, 0x01, 0x00, 0x04, 0x0b, 0x08, 0x00, 0x09, 0x00, 0x00, 0x00
        /*0020*/ 	.byte	0x00, 0x00, 0x00, 0x00


//--------------------- .nv.info._Z2xdv           --------------------------
	.section	.nv.info._Z2xdv,"",@"SHT_CUDA_INFO"
	.sectionflags	@""
	.align	4


	//----- nvinfo : EIATTR_CUDA_API_VERSION
	.align		4
        /*0000*/ 	.byte	0x04, 0x37
        /*0002*/ 	.short	(.L_14 - .L_13)
.L_13:
        /*0004*/ 	.word	0x00000082


	//----- nvinfo : EIATTR_SPARSE_MMA_MASK
	.align		4
.L_14:
        /*0008*/ 	.byte	0x03, 0x50
        /*000a*/ 	.short	0x0000


	//----- nvinfo : EIATTR_MAXREG_COUNT
	.align		4
        /*000c*/ 	.byte	0x03, 0x1b
        /*000e*/ 	.short	0x00ff


	//----- nvinfo : EIATTR_MERCURY_ISA_VERSION
	.align		4
        /*0010*/ 	.byte	0x03, 0x5f
        /*0012*/ 	.short	0x0101


	//----- nvinfo : EIATTR_VRC_CTA_INIT_COUNT
	.align		4
        /*0014*/ 	.byte	0x02, 0x4a
	.zero		1
	.zero		1


	//----- nvinfo : EIATTR_EXIT_INSTR_OFFSETS
	.align		4
        /*0018*/ 	.byte	0x04, 0x1c
        /*001a*/ 	.short	(.L_16 - .L_15)


	//   ....[0]....
.L_15:
        /*001c*/ 	.word	0x00000010


	//----- nvinfo : EIATTR_SW_WAR
	.align		4
.L_16:
        /*0020*/ 	.byte	0x04, 0x36
        /*0022*/ 	.short	(.L_18 - .L_17)
.L_17:
        /*0024*/ 	.word	0x00000008
.L_18:


//--------------------- .nv.info._Z5hellov        --------------------------
	.section	.nv.info._Z5hellov,"",@"SHT_CUDA_INFO"
	.sectionflags	@""
	.align	4


	//----- nvinfo : EIATTR_CUDA_API_VERSION
	.align		4
        /*0000*/ 	.byte	0x04, 0x37
        /*0002*/ 	.short	(.L_20 - .L_19)
.L_19:
        /*0004*/ 	.word	0x00000082


	//----- nvinfo : EIATTR_SPARSE_MMA_MASK
	.align		4
.L_20:
        /*0008*/ 	.byte	0x03, 0x50
        /*000a*/ 	.short	0x0000


	//----- nvinfo : EIATTR_MAXREG_COUNT
	.align		4
        /*000c*/ 	.byte	0x03, 0x1b
        /*000e*/ 	.short	0x00ff


	//----- nvinfo : EIATTR_EXTERNS
	.align		4
        /*0010*/ 	.byte	0x04, 0x0f
        /*0012*/ 	.short	(.L_22 - .L_21)


	//   ....[0]....
	.align		4
.L_21:
        /*0014*/ 	.word	index@(vprintf)


	//----- nvinfo : EIATTR_MERCURY_ISA_VERSION
	.align		4
.L_22:
        /*0018*/ 	.byte	0x03, 0x5f
        /*001a*/ 	.short	0x0101


	//----- nvinfo : EIATTR_VRC_CTA_INIT_COUNT
	.align		4
        /*001c*/ 	.byte	0x02, 0x4a
	.zero		1
	.zero		1


	//----- nvinfo : EIATTR_SYSCALL_OFFSETS
	.align		4
        /*0020*/ 	.byte	0x04, 0x46
        /*0022*/ 	.short	(.L_24 - .L_23)


	//   ....[0]....
.L_23:
        /*0024*/ 	.word	0x00000080


	//----- nvinfo : EIATTR_EXIT_INSTR_OFFSETS
	.align		4
.L_24:
        /*0028*/ 	.byte	0x04, 0x1c
        /*002a*/ 	.short	(.L_26 - .L_25)


	//   ....[0]....
.L_25:
        /*002c*/ 	.word	0x00000090


	//----- nvinfo : EIATTR_SW_WAR
	.align		4
.L_26:
        /*0030*/ 	.byte	0x04, 0x36
        /*0032*/ 	.short	(.L_28 - .L_27)
.L_27:
        /*0034*/ 	.word	0x00000008
.L_28:


//--------------------- .nv.callgraph             --------------------------
	.section	.nv.callgraph,"",@"SHT_CUDA_CALLGRAPH"
	.align	4
	.sectionentsize	8
	.align		4
        /*0000*/ 	.word	0x00000000
	.align		4
        /*0004*/ 	.word	0xffffffff
	.align		4
        /*0008*/ 	.word	index@(_Z5hellov)
	.align		4
        /*000c*/ 	.word	index@(vprintf)
	.align		4
        /*0010*/ 	.word	0x00000000
	.align		4
        /*0014*/ 	.word	0xfffffffe
	.align		4
        /*0018*/ 	.word	0x00000000
	.align		4
        /*001c*/ 	.word	0xfffffffd
	.align		4
        /*0020*/ 	.word	0x00000000
	.align		4
        /*0024*/ 	.word	0xfffffffc


//--------------------- .nv.constant4             --------------------------
	.section	.nv.constant4,"a",@progbits
	.align	8
	.align		8
.nv.constant4:
        /*0000*/ 	.dword	$str
	.align		8
        /*0008*/ 	.dword	vprintf


//--------------------- .text._Z2xdv              --------------------------
	.section	.text._Z2xdv,"ax",@progbits
	.align	128
        .global         _Z2xdv
        .type           _Z2xdv,@function
        .size           _Z2xdv,(.L_x_3 - _Z2xdv)
        .other          _Z2xdv,@"STO_CUDA_ENTRY STV_DEFAULT"
_Z2xdv:
.text._Z2xdv:
[----:B------:R-:W-:Y:S01]  /*0000*/  LDC R1, c[0x0][0x37c] ;  /* 0x0000df00ff017b82 */ /* 0x000fe20000000800 */
[----:B------:R-:W-:Y:S05]  /*0010*/  EXIT ;  /* 0x000000000000794d */ /* 0x000fea0003800000 */
.L_x_0:
[----:B------:R-:W-:-:S00]  /*0020*/  BRA `(.L_x_0) ;  /* 0xfffffffc00fc7947 */ /* 0x000fc0000383ffff */
[----:B------:R-:W-:-:S00]  /*0030*/  NOP ;  /* 0x0000000000007918 */ /* 0x000fc00000000000 */
        /* <DEDUP_REMOVED lines=12> */
.L_x_3:


//--------------------- .text._Z5hellov           --------------------------
	.section	.text._Z5hellov,"ax",@progbits
	.align	128
        .global         _Z5hellov
        .type           _Z5hellov,@function
        .size           _Z5hellov,(.L_x_4 - _Z5hellov)
        .other          _Z5hellov,@"STO_CUDA_ENTRY STV_DEFAULT"
_Z5hellov:
.text._Z5hellov:
[----:B------:R-:W0:Y:S01]  /*0000*/  LDC R1, c[0x0][0x37c] ;  /* 0x0000df00ff017b82 */ /* 0x000e220000000800 */
[----:B------:R-:W-:Y:S01]  /*0010*/  MOV R0, 0x8 ;  /* 0x0000000800007802 */ /* 0x000fe20000000f00 */
[----:B------:R-:W1:Y:S01]  /*0020*/  LDCU.64 UR4, c[0x4][URZ] ;  /* 0x01000000ff0477ac */ /* 0x000e620008000a00 */
[----:B------:R-:W-:-:S05]  /*0030*/  CS2R R6, SRZ ;  /* 0x0000000000067805 */ /* 0x000fca000001ff00 */
[----:B------:R2:W3:Y:S01]  /*0040*/  LDC.64 R2, c[0x4][R0] ;  /* 0x0100000000027b82 */ /* 0x0004e20000000a00 */
[----:B-1----:R-:W-:Y:S02]  /*0050*/  IMAD.U32 R4, RZ, RZ, UR4 ;  /* 0x00000004ff047e24 */ /* 0x002fe4000f8e00ff */
[----:B--2---:R-:W-:-:S07]  /*0060*/  IMAD.U32 R5, RZ, RZ, UR5 ;  /* 0x00000005ff057e24 */ /* 0x004fce000f8e00ff */
[----:B------:R-:W-:-:S07]  /*0070*/  LEPC R20, `(.L_x_1) ;  /* 0x000000001014794e */ /* 0x000fce0000000000 */
[----:B0--3--:R-:W-:Y:S05]  /*0080*/  CALL.ABS.NOINC R2 ;  /* 0x0000000002007343 */ /* 0x009fea0003c00000 */
.L_x_1:
[----:B------:R-:W-:Y:S05]  /*0090*/  EXIT ;  /* 0x000000000000794d */ /* 0x000fea0003800000 */
.L_x_2:
        /* <DEDUP_REMOVED lines=14> */
.L_x_4:


//--------------------- .nv.global.init           --------------------------
	.section	.nv.global.init,"aw",@progbits
.nv.global.init:
	.type		$str,@object
	.size		$str,(.L_0 - $str)
$str:
        /*0000*/ 	.byte	0x58, 0x44, 0x0a, 0x00
.L_0:


//--------------------- .nv.shared.reserved.0     --------------------------
	.section	.nv.shared.reserved.0,"aw",@nobits
	.weak		__nv_reservedSMEM_offset_0_alias
	.size		__nv_reservedSMEM_offset_0_alias, 0, 64
	.other		__nv_reservedSMEM_offset_0_alias,@"STO_CUDA_RESERVED_SHARED STV_DEFAULT"
__nv_reservedSMEM_offset_0_alias:
	.zero		0
	.zero		64


//--------------------- .nv.constant0._Z2xdv      --------------------------
	.section	.nv.constant0._Z2xdv,"a",@progbits
	.sectionflags	@""
	.align	4
.nv.constant0._Z2xdv:
	.zero		896


//--------------------- .nv.constant0._Z5hellov   --------------------------
	.section	.nv.constant0._Z5hellov,"a",@progbits
	.sectionflags	@""
	.align	4
.nv.constant0._Z5hellov:
	.zero		896


//--------------------- SYMBOLS --------------------------

	.type		.nv.reservedSmem.offset0,@object
	.size		.nv.reservedSmem.offset0,0x4
	.type		vprintf,@function
